	.headerflags	@"EF_CUDA_TEXMODE_UNIFIED EF_CUDA_64BIT_ADDRESS EF_CUDA_ACCELERATORS EF_CUDA_SM90 EF_CUDA_VIRTUAL_SM(EF_CUDA_SM90)"
	.elftype	@"ET_EXEC"


//--------------------- .nv.info                  --------------------------
	.section	.nv.info,"",@"SHT_CUDA_INFO"
	.align	4


	//----- nvinfo : EIATTR_REGCOUNT
	.align		4
        /*0000*/ 	.byte	0x04, 0x2f
        /*0002*/ 	.short	(.L_1 - .L_0)
	.align		4
.L_0:
        /*0004*/ 	.word	index@(triton_poi_fused_add_38)
        /*0008*/ 	.word	0x0000000a


	//----- nvinfo : EIATTR_MIN_STACK_SIZE
	.align		4
.L_1:
        /*000c*/ 	.byte	0x04, 0x12
        /*000e*/ 	.short	(.L_3 - .L_2)
	.align		4
.L_2:
        /*0010*/ 	.word	index@(triton_poi_fused_add_38)
        /*0014*/ 	.word	0x00000000


	//----- nvinfo : EIATTR_FRAME_SIZE
	.align		4
.L_3:
        /*0018*/ 	.byte	0x04, 0x11
        /*001a*/ 	.short	(.L_5 - .L_4)
	.align		4
.L_4:
        /*001c*/ 	.word	index@(triton_poi_fused_add_38)
        /*0020*/ 	.word	0x00000000


	//----- nvinfo : EIATTR_MIN_STACK_SIZE
	.align		4
.L_5:
        /*0024*/ 	.byte	0x04, 0x12
        /*0026*/ 	.short	(.L_7 - .L_6)
	.align		4
.L_6:
        /*0028*/ 	.word	index@(triton_poi_fused_add_38)
        /*002c*/ 	.word	0x00000000
.L_7:


//--------------------- .nv.info.triton_poi_fused_add_38 --------------------------
	.section	.nv.info.triton_poi_fused_add_38,"",@"SHT_CUDA_INFO"
	.sectionflags	@""
	.align	4


	//----- nvinfo : EIATTR_CUDA_API_VERSION
	.align		4
        /*0000*/ 	.byte	0x04, 0x37
        /*0002*/ 	.short	(.L_9 - .L_8)
.L_8:
        /*0004*/ 	.word	0x0000007c


	//----- nvinfo : EIATTR_KPARAM_INFO
	.align		4
.L_9:
        /*0008*/ 	.byte	0x04, 0x17
        /*000a*/ 	.short	(.L_11 - .L_10)
.L_10:
        /*000c*/ 	.word	0x00000000
        /*0010*/ 	.short	0x0002
        /*0012*/ 	.short	0x0010
        /*0014*/ 	.byte	0x00, 0xf0, 0x11, 0x00


	//----- nvinfo : EIATTR_KPARAM_INFO
	.align		4
.L_11:
        /*0018*/ 	.byte	0x04, 0x17
        /*001a*/ 	.short	(.L_13 - .L_12)
.L_12:
        /*001c*/ 	.word	0x00000000
        /*0020*/ 	.short	0x0001
        /*0022*/ 	.short	0x0008
        /*0024*/ 	.byte	0x00, 0xf4, 0x21, 0x00


	//----- nvinfo : EIATTR_KPARAM_INFO
	.align		4
.L_13:
        /*0028*/ 	.byte	0x04, 0x17
        /*002a*/ 	.short	(.L_15 - .L_14)
.L_14:
        /*002c*/ 	.word	0x00000000
        /*0030*/ 	.short	0x0000
        /*0032*/ 	.short	0x0000
        /*0034*/ 	.byte	0x00, 0xf4, 0x21, 0x00


	//----- nvinfo : EIATTR_SPARSE_MMA_MASK
	.align		4
.L_15:
        /*0038*/ 	.byte	0x03, 0x50
        /*003a*/ 	.short	0x0000


	//----- nvinfo : EIATTR_MAXREG_COUNT
	.align		4
        /*003c*/ 	.byte	0x03, 0x1b
        /*003e*/ 	.short	0x00ff


	//----- nvinfo : EIATTR_EXIT_INSTR_OFFSETS
	.align		4
        /*0040*/ 	.byte	0x04, 0x1c
        /*0042*/ 	.short	(.L_17 - .L_16)


	//   ....[0]....
.L_16:
        /*0044*/ 	.word	0x00000100


	//----- nvinfo : EIATTR_REQNTID
	.align		4
.L_17:
        /*0048*/ 	.byte	0x04, 0x10
        /*004a*/ 	.short	(.L_19 - .L_18)
.L_18:
        /*004c*/ 	.word	0x00000100
        /*0050*/ 	.word	0x00000001
        /*0054*/ 	.word	0x00000001


	//----- nvinfo : EIATTR_CBANK_PARAM_SIZE
	.align		4
.L_19:
        /*0058*/ 	.byte	0x03, 0x19
        /*005a*/ 	.short	0x0014


	//----- nvinfo : EIATTR_PARAM_CBANK
	.align		4
        /*005c*/ 	.byte	0x04, 0x0a
        /*005e*/ 	.short	(.L_21 - .L_20)
	.align		4
.L_20:
        /*0060*/ 	.word	index@(.nv.constant0.triton_poi_fused_add_38)
        /*0064*/ 	.short	0x0210
        /*0066*/ 	.short	0x0014


	//----- nvinfo : EIATTR_SW_WAR
	.align		4
.L_21:
        /*0068*/ 	.byte	0x04, 0x36
        /*006a*/ 	.short	(.L_23 - .L_22)
.L_22:
        /*006c*/ 	.word	0x00000008
.L_23:


//--------------------- .nv.callgraph             --------------------------
	.section	.nv.callgraph,"",@"SHT_CUDA_CALLGRAPH"
	.align	4
	.sectionentsize	8
	.align		4
        /*0000*/ 	.word	0x00000000
	.align		4
        /*0004*/ 	.word	0xffffffff
	.align		4
        /*0008*/ 	.word	0x00000000
	.align		4
        /*000c*/ 	.word	0xfffffffe
	.align		4
        /*0010*/ 	.word	0x00000000
	.align		4
        /*0014*/ 	.word	0xfffffffd
	.align		4
        /*0018*/ 	.word	0x00000000
	.align		4
        /*001c*/ 	.word	0xfffffffc


//--------------------- .text.triton_poi_fused_add_38 --------------------------
	.section	.text.triton_poi_fused_add_38,"ax",@progbits
	.align	128
        .global         triton_poi_fused_add_38
        .type           triton_poi_fused_add_38,@function
        .size           triton_poi_fused_add_38,(.L_x_1 - triton_poi_fused_add_38)
        .other          triton_poi_fused_add_38,@"STO_CUDA_ENTRY STV_DEFAULT"
triton_poi_fused_add_38:
.text.triton_poi_fused_add_38:
[----:B------:R-:W-:Y:S01]  /*0000*/  LDC R1, c[0x0][0x28] ;  /* 0x00000a00ff017b82 */ /* 0x000fe20000000800 */
[----:B------:R-:W1:Y:S07]  /*0010*/  S2R R0, SR_TID.X ;  /* 0x0000000000007919 */ /* 0x000e6e0000002100 */
[----:B------:R-:W2:Y:S01]  /*0020*/  LDC.64 R4, c[0x0][0x218] ;  /* 0x00008600ff047b82 */ /* 0x000ea20000000a00 */
[----:B------:R-:W-:Y:S01]  /*0030*/  ULDC.64 UR4, c[0x0][0x208] ;  /* 0x0000820000047ab9 */ /* 0x000fe20000000a00 */
[----:B------:R-:W3:Y:S06]  /*0040*/  S2R R7, SR_CTAID.X ;  /* 0x0000000000077919 */ /* 0x000eec0000002500 */
[----:B------:R-:W4:Y:S01]  /*0050*/  LDC.64 R2, c[0x0][0x210] ;  /* 0x00008400ff027b82 */ /* 0x000f220000000a00 */
[----:B-1----:R-:W-:-:S04]  /*0060*/  SHF.L.U32 R0, R0, 0x1, RZ ;  /* 0x0000000100007819 */ /* 0x002fc800000006ff */
[----:B------:R-:W-:-:S04]  /*0070*/  LOP3.LUT R0, R0, 0x1fe, RZ, 0xc0, !PT ;  /* 0x000001fe00007812 */ /* 0x000fc800078ec0ff */
[----:B---3--:R-:W-:-:S05]  /*0080*/  LEA R7, R7, R0, 0x9 ;  /* 0x0000000007077211 */ /* 0x008fca00078e48ff */
[----:B--2---:R-:W-:-:S04]  /*0090*/  IMAD.WIDE R4, R7, 0x4, R4 ;  /* 0x0000000407047825 */ /* 0x004fc800078e0204 */
[----:B----4-:R-:W-:Y:S02]  /*00a0*/  IMAD.WIDE R2, R7, 0x4, R2 ;  /* 0x0000000407027825 */ /* 0x010fe400078e0202 */
[----:B------:R-:W2:Y:S04]  /*00b0*/  LDG.E.64 R4, desc[UR4][R4.64] ;  /* 0x0000000404047981 */ /* 0x000ea8000c1e1b00 */
[----:B------:R-:W2:Y:S02]  /*00c0*/  LDG.E.64 R6, desc[UR4][R2.64] ;  /* 0x0000000402067981 */ /* 0x000ea4000c1e1b00 */
[----:B--2---:R-:W-:Y:S01]  /*00d0*/  FADD R6, R6, R4 ;  /* 0x0000000406067221 */ /* 0x004fe20000000000 */
[----:B------:R-:W-:-:S05]  /*00e0*/  FADD R7, R7, R5 ;  /* 0x0000000507077221 */ /* 0x000fca0000000000 */
[----:B------:R-:W-:Y:S01]  /*00f0*/  STG.E.64 desc[UR4][R2.64], R6 ;  /* 0x0000000602007986 */ /* 0x000fe2000c101b04 */
[----:B------:R-:W-:Y:S05]  /*0100*/  EXIT ;  /* 0x000000000000794d */ /* 0x000fea0003800000 */
.L_x_0:
[----:B------:R-:W-:-:S00]  /*0110*/  BRA `(.L_x_0) ;  /* 0xfffffffc00fc7947 */ /* 0x000fc0000383ffff */
[----:B------:R-:W-:-:S00]  /*0120*/  NOP ;  /* 0x0000000000007918 */ /* 0x000fc00000000000 */
        /* <DEDUP_REMOVED lines=13> */
.L_x_1:


//--------------------- .nv.constant0.triton_poi_fused_add_38 --------------------------
	.section	.nv.constant0.triton_poi_fused_add_38,"a",@progbits
	.sectionflags	@""
	.align	4
.nv.constant0.triton_poi_fused_add_38:
	.zero		548
